//
// Generated by NVIDIA NVVM Compiler
//
// Compiler Build ID: CL-36424714
// Cuda compilation tools, release 13.0, V13.0.88
// Based on NVVM 20.0.0
//

.version 9.0
.target sm_100
.address_size 64

	// .globl	_Z12MatMulKernel6MatrixS_S_
// _ZZ12MatMulKernel6MatrixS_S_E7sharedA has been demoted
// _ZZ12MatMulKernel6MatrixS_S_E7sharedB has been demoted

.visible .entry _Z12MatMulKernel6MatrixS_S_(
	.param .align 8 .b8 _Z12MatMulKernel6MatrixS_S__param_0[24],
	.param .align 8 .b8 _Z12MatMulKernel6MatrixS_S__param_1[24],
	.param .align 8 .b8 _Z12MatMulKernel6MatrixS_S__param_2[24]
)
{
	.reg .pred 	%p<18>;
	.reg .b32 	%r<116>;
	.reg .b32 	%f<111>;
	.reg .b64 	%rd<33>;
	// demoted variable
	.shared .align 4 .b8 _ZZ12MatMulKernel6MatrixS_S_E7sharedA[4096];
	// demoted variable
	.shared .align 4 .b8 _ZZ12MatMulKernel6MatrixS_S_E7sharedB[4096];
	ld.param.u64 	%rd12, [_Z12MatMulKernel6MatrixS_S__param_2+16];
	ld.param.u32 	%r67, [_Z12MatMulKernel6MatrixS_S__param_2+8];
	ld.param.u64 	%rd11, [_Z12MatMulKernel6MatrixS_S__param_1+16];
	ld.param.u32 	%r64, [_Z12MatMulKernel6MatrixS_S__param_1+8];
	ld.param.u64 	%rd10, [_Z12MatMulKernel6MatrixS_S__param_0+16];
	ld.param.u32 	%r61, [_Z12MatMulKernel6MatrixS_S__param_0+8];
	ld.param.v2.u32 	{%r59, %r111}, [_Z12MatMulKernel6MatrixS_S__param_0];
	ld.param.v2.u32 	{%r62, %r114}, [_Z12MatMulKernel6MatrixS_S__param_1];
	ld.param.v2.u32 	{%r65, %r66}, [_Z12MatMulKernel6MatrixS_S__param_2];
	mov.u32 	%r70, %ctaid.x;
	mov.u32 	%r10, %ctaid.y;
	shl.b32 	%r11, %r70, 5;
	setp.lt.s32 	%p1, %r65, %r11;
	mov.b32 	%r96, 0;
	@%p1 bra 	$L__BB0_3;
	shl.b32 	%r12, %r10, 5;
	setp.lt.s32 	%p2, %r67, %r12;
	mov.b32 	%r97, 0;
	@%p2 bra 	$L__BB0_3;
	sub.s32 	%r73, %r65, %r11;
	min.s32 	%r96, %r73, 32;
	sub.s32 	%r74, %r67, %r12;
	min.s32 	%r97, %r74, 32;
	mad.lo.s32 	%r75, %r66, %r12, %r11;
	cvta.to.global.u64 	%rd15, %rd12;
	mul.wide.s32 	%rd16, %r75, 4;
	add.s64 	%rd28, %rd15, %rd16;
$L__BB0_3:
	setp.lt.s32 	%p3, %r59, 1;
	mov.f32 	%f110, 0f00000000;
	@%p3 bra 	$L__BB0_16;
	add.s32 	%r78, %r59, 31;
	shr.u32 	%r79, %r78, 5;
	shl.b32 	%r17, %r10, 5;
	sub.s32 	%r80, %r61, %r17;
	min.s32 	%r18, %r80, 32;
	mul.lo.s32 	%r99, %r111, %r17;
	sub.s32 	%r81, %r62, %r11;
	min.s32 	%r20, %r81, 32;
	mov.u32 	%r21, %tid.y;
	mov.u32 	%r22, %tid.x;
	shl.b32 	%r82, %r21, 7;
	mov.u32 	%r83, _ZZ12MatMulKernel6MatrixS_S_E7sharedA;
	add.s32 	%r23, %r83, %r82;
	shl.b32 	%r84, %r22, 2;
	add.s32 	%r24, %r23, %r84;
	mov.u32 	%r85, _ZZ12MatMulKernel6MatrixS_S_E7sharedB;
	add.s32 	%r26, %r85, %r84;
	add.s32 	%r25, %r26, %r82;
	neg.s32 	%r103, %r79;
	shl.b32 	%r28, %r114, 5;
	mov.f32 	%f110, 0f00000000;
	mov.b32 	%r100, 0;
	mov.u32 	%r98, %r59;
	mov.u32 	%r101, %r64;
	mov.u32 	%r102, %r11;
$L__BB0_5:
	setp.gt.s32 	%p4, %r100, %r59;
	mov.b32 	%r110, 0;
	@%p4 bra 	$L__BB0_8;
	setp.lt.s32 	%p5, %r61, %r17;
	mov.b32 	%r112, 0;
	mov.u32 	%r110, %r109;
	@%p5 bra 	$L__BB0_8;
	min.s32 	%r110, %r98, 32;
	mul.wide.s32 	%rd18, %r99, 4;
	add.s64 	%rd31, %rd10, %rd18;
	mov.u32 	%r112, %r18;
$L__BB0_8:
	setp.lt.s32 	%p6, %r62, %r11;
	mov.b32 	%r113, 0;
	@%p6 bra 	$L__BB0_11;
	setp.gt.s32 	%p7, %r100, %r64;
	mov.b32 	%r115, 0;
	mov.u32 	%r113, %r106;
	@%p7 bra 	$L__BB0_11;
	min.s32 	%r115, %r101, 32;
	mul.wide.s32 	%rd19, %r102, 4;
	add.s64 	%rd32, %rd11, %rd19;
	mov.u32 	%r113, %r20;
$L__BB0_11:
	setp.ge.s32 	%p8, %r21, %r112;
	setp.ge.s32 	%p9, %r22, %r110;
	mov.f32 	%f108, 0f00000000;
	or.pred  	%p10, %p8, %p9;
	@%p10 bra 	$L__BB0_13;
	mad.lo.s32 	%r91, %r111, %r21, %r22;
	cvta.to.global.u64 	%rd20, %rd31;
	mul.wide.s32 	%rd21, %r91, 4;
	add.s64 	%rd22, %rd20, %rd21;
	ld.global.f32 	%f108, [%rd22];
$L__BB0_13:
	st.shared.f32 	[%r24], %f108;
	setp.ge.s32 	%p11, %r21, %r115;
	setp.ge.s32 	%p12, %r22, %r113;
	mov.f32 	%f109, 0f00000000;
	or.pred  	%p13, %p11, %p12;
	@%p13 bra 	$L__BB0_15;
	mad.lo.s32 	%r93, %r114, %r21, %r22;
	cvta.to.global.u64 	%rd23, %rd32;
	mul.wide.s32 	%rd24, %r93, 4;
	add.s64 	%rd25, %rd23, %rd24;
	ld.global.f32 	%f109, [%rd25];
$L__BB0_15:
	st.shared.f32 	[%r25], %f109;
	bar.sync 	0;
	ld.shared.f32 	%f12, [%r23];
	ld.shared.f32 	%f13, [%r26];
	fma.rn.f32 	%f14, %f12, %f13, %f110;
	ld.shared.f32 	%f15, [%r23+4];
	ld.shared.f32 	%f16, [%r26+128];
	fma.rn.f32 	%f17, %f15, %f16, %f14;
	ld.shared.f32 	%f18, [%r23+8];
	ld.shared.f32 	%f19, [%r26+256];
	fma.rn.f32 	%f20, %f18, %f19, %f17;
	ld.shared.f32 	%f21, [%r23+12];
	ld.shared.f32 	%f22, [%r26+384];
	fma.rn.f32 	%f23, %f21, %f22, %f20;
	ld.shared.f32 	%f24, [%r23+16];
	ld.shared.f32 	%f25, [%r26+512];
	fma.rn.f32 	%f26, %f24, %f25, %f23;
	ld.shared.f32 	%f27, [%r23+20];
	ld.shared.f32 	%f28, [%r26+640];
	fma.rn.f32 	%f29, %f27, %f28, %f26;
	ld.shared.f32 	%f30, [%r23+24];
	ld.shared.f32 	%f31, [%r26+768];
	fma.rn.f32 	%f32, %f30, %f31, %f29;
	ld.shared.f32 	%f33, [%r23+28];
	ld.shared.f32 	%f34, [%r26+896];
	fma.rn.f32 	%f35, %f33, %f34, %f32;
	ld.shared.f32 	%f36, [%r23+32];
	ld.shared.f32 	%f37, [%r26+1024];
	fma.rn.f32 	%f38, %f36, %f37, %f35;
	ld.shared.f32 	%f39, [%r23+36];
	ld.shared.f32 	%f40, [%r26+1152];
	fma.rn.f32 	%f41, %f39, %f40, %f38;
	ld.shared.f32 	%f42, [%r23+40];
	ld.shared.f32 	%f43, [%r26+1280];
	fma.rn.f32 	%f44, %f42, %f43, %f41;
	ld.shared.f32 	%f45, [%r23+44];
	ld.shared.f32 	%f46, [%r26+1408];
	fma.rn.f32 	%f47, %f45, %f46, %f44;
	ld.shared.f32 	%f48, [%r23+48];
	ld.shared.f32 	%f49, [%r26+1536];
	fma.rn.f32 	%f50, %f48, %f49, %f47;
	ld.shared.f32 	%f51, [%r23+52];
	ld.shared.f32 	%f52, [%r26+1664];
	fma.rn.f32 	%f53, %f51, %f52, %f50;
	ld.shared.f32 	%f54, [%r23+56];
	ld.shared.f32 	%f55, [%r26+1792];
	fma.rn.f32 	%f56, %f54, %f55, %f53;
	ld.shared.f32 	%f57, [%r23+60];
	ld.shared.f32 	%f58, [%r26+1920];
	fma.rn.f32 	%f59, %f57, %f58, %f56;
	ld.shared.f32 	%f60, [%r23+64];
	ld.shared.f32 	%f61, [%r26+2048];
	fma.rn.f32 	%f62, %f60, %f61, %f59;
	ld.shared.f32 	%f63, [%r23+68];
	ld.shared.f32 	%f64, [%r26+2176];
	fma.rn.f32 	%f65, %f63, %f64, %f62;
	ld.shared.f32 	%f66, [%r23+72];
	ld.shared.f32 	%f67, [%r26+2304];
	fma.rn.f32 	%f68, %f66, %f67, %f65;
	ld.shared.f32 	%f69, [%r23+76];
	ld.shared.f32 	%f70, [%r26+2432];
	fma.rn.f32 	%f71, %f69, %f70, %f68;
	ld.shared.f32 	%f72, [%r23+80];
	ld.shared.f32 	%f73, [%r26+2560];
	fma.rn.f32 	%f74, %f72, %f73, %f71;
	ld.shared.f32 	%f75, [%r23+84];
	ld.shared.f32 	%f76, [%r26+2688];
	fma.rn.f32 	%f77, %f75, %f76, %f74;
	ld.shared.f32 	%f78, [%r23+88];
	ld.shared.f32 	%f79, [%r26+2816];
	fma.rn.f32 	%f80, %f78, %f79, %f77;
	ld.shared.f32 	%f81, [%r23+92];
	ld.shared.f32 	%f82, [%r26+2944];
	fma.rn.f32 	%f83, %f81, %f82, %f80;
	ld.shared.f32 	%f84, [%r23+96];
	ld.shared.f32 	%f85, [%r26+3072];
	fma.rn.f32 	%f86, %f84, %f85, %f83;
	ld.shared.f32 	%f87, [%r23+100];
	ld.shared.f32 	%f88, [%r26+3200];
	fma.rn.f32 	%f89, %f87, %f88, %f86;
	ld.shared.f32 	%f90, [%r23+104];
	ld.shared.f32 	%f91, [%r26+3328];
	fma.rn.f32 	%f92, %f90, %f91, %f89;
	ld.shared.f32 	%f93, [%r23+108];
	ld.shared.f32 	%f94, [%r26+3456];
	fma.rn.f32 	%f95, %f93, %f94, %f92;
	ld.shared.f32 	%f96, [%r23+112];
	ld.shared.f32 	%f97, [%r26+3584];
	fma.rn.f32 	%f98, %f96, %f97, %f95;
	ld.shared.f32 	%f99, [%r23+116];
	ld.shared.f32 	%f100, [%r26+3712];
	fma.rn.f32 	%f101, %f99, %f100, %f98;
	ld.shared.f32 	%f102, [%r23+120];
	ld.shared.f32 	%f103, [%r26+3840];
	fma.rn.f32 	%f104, %f102, %f103, %f101;
	ld.shared.f32 	%f105, [%r23+124];
	ld.shared.f32 	%f106, [%r26+3968];
	fma.rn.f32 	%f110, %f105, %f106, %f104;
	bar.sync 	0;
	add.s32 	%r103, %r103, 1;
	setp.ne.s32 	%p14, %r103, 0;
	add.s32 	%r102, %r102, %r28;
	add.s32 	%r101, %r101, -32;
	add.s32 	%r100, %r100, 32;
	add.s32 	%r99, %r99, 32;
	add.s32 	%r98, %r98, -32;
	mov.u32 	%r106, %r113;
	mov.u32 	%r109, %r110;
	@%p14 bra 	$L__BB0_5;
$L__BB0_16:
	mov.u32 	%r57, %tid.y;
	mov.u32 	%r94, %tid.x;
	setp.ge.s32 	%p15, %r57, %r97;
	setp.ge.s32 	%p16, %r94, %r96;
	or.pred  	%p17, %p15, %p16;
	@%p17 bra 	$L__BB0_18;
	mad.lo.s32 	%r95, %r66, %r57, %r94;
	mul.wide.s32 	%rd26, %r95, 4;
	add.s64 	%rd27, %rd28, %rd26;
	st.global.f32 	[%rd27], %f110;
$L__BB0_18:
	ret;

}


// ===== COMPILED SASS (sm_100) =====

	.target	sm_100

	.elftype	@"ET_EXEC"


//--------------------- .note.nv.tkinfo           --------------------------
	.section	.note.nv.tkinfo,"",@"SHT_NOTE"
	.sectionflags	@"SHF_NOTE_NV_TKINFO"
	.tkinfo
        /*0018*/ 	.word	0x00000002
        /*0030*/ 	.string	""
        /*0030*/ 	.string	"ptxas"
        /*0030*/ 	.string	"Cuda compilation tools, release 13.0, V13.0.88"
        /*0030*/ 	.string	"Build cuda_13.0.r13.0/compiler.36424714_0"
        /*0030*/ 	.string	"-arch sm_100 -m 64 "



//--------------------- .note.nv.cuinfo           --------------------------
	.section	.note.nv.cuinfo,"",@"SHT_NOTE"
	.sectionflags	@"SHF_NOTE_NV_CUINFO"
        /*0018*/ 	.short	0x0002
        /*001a*/ 	.short	0x0064
        /*001c*/ 	.short	0x0082
	.zero		2


//--------------------- .nv.info                  --------------------------
	.section	.nv.info,"",@"SHT_CUDA_INFO"
	.align	4


	//----- nvinfo : EIATTR_REGCOUNT
	.align		4
        /*0000*/ 	.byte	0x04, 0x2f
        /*0002*/ 	.short	(.L_1 - .L_0)
	.align		4
.L_0:
        /*0004*/ 	.word	index@(_Z12MatMulKernel6MatrixS_S_)
        /*0008*/ 	.word	0x00000020


	//----- nvinfo : EIATTR_FRAME_SIZE
	.align		4
.L_1:
        /*000c*/ 	.byte	0x04, 0x11
        /*000e*/ 	.short	(.L_3 - .L_2)
	.align		4
.L_2:
        /*0010*/ 	.word	index@(_Z12MatMulKernel6MatrixS_S_)
        /*0014*/ 	.word	0x00000000


	//----- nvinfo : EIATTR_MIN_STACK_SIZE
	.align		4
.L_3:
        /*0018*/ 	.byte	0x04, 0x12
        /*001a*/ 	.short	(.L_5 - .L_4)
	.align		4
.L_4:
        /*001c*/ 	.word	index@(_Z12MatMulKernel6MatrixS_S_)
        /*0020*/ 	.word	0x00000000
.L_5:


//--------------------- .nv.compat                --------------------------
	.section	.nv.compat,"",@"SHT_CUDA_COMPAT_INFO"
	.align	4
        /*0000*/ 	.byte	0x02, 0x09, 0x00, 0x00, 0x02, 0x02, 0x01, 0x00, 0x02, 0x05, 0x05, 0x00, 0x03, 0x07, 0x01, 0x01
        /*0010*/ 	.byte	0x02, 0x03, 0x00, 0x00, 0x02, 0x06, 0x01, 0x00, 0x04, 0x0b, 0x08, 0x00, 0x09, 0x00, 0x00, 0x00
        /*0020*/ 	.byte	0x00, 0x00, 0x00, 0x00


//--------------------- .nv.info._Z12MatMulKernel6MatrixS_S_ --------------------------
	.section	.nv.info._Z12MatMulKernel6MatrixS_S_,"",@"SHT_CUDA_INFO"
	.sectionflags	@""
	.align	4


	//----- nvinfo : EIATTR_CUDA_API_VERSION
	.align		4
        /*0000*/ 	.byte	0x04, 0x37
        /*0002*/ 	.short	(.L_7 - .L_6)
.L_6:
        /*0004*/ 	.word	0x00000082


	//----- nvinfo : EIATTR_KPARAM_INFO
	.align		4
.L_7:
        /*0008*/ 	.byte	0x04, 0x17
        /*000a*/ 	.short	(.L_9 - .L_8)
.L_8:
        /*000c*/ 	.word	0x00000000
        /*0010*/ 	.short	0x0002
        /*0012*/ 	.short	0x0030
        /*0014*/ 	.byte	0x00, 0xf0, 0x61, 0x00


	//----- nvinfo : EIATTR_KPARAM_INFO
	.align		4
.L_9:
        /*0018*/ 	.byte	0x04, 0x17
        /*001a*/ 	.short	(.L_11 - .L_10)
.L_10:
        /*001c*/ 	.word	0x00000000
        /*0020*/ 	.short	0x0001
        /*0022*/ 	.short	0x0018
        /*0024*/ 	.byte	0x00, 0xf0, 0x61, 0x00


	//----- nvinfo : EIATTR_KPARAM_INFO
	.align		4
.L_11:
        /*0028*/ 	.byte	0x04, 0x17
        /*002a*/ 	.short	(.L_13 - .L_12)
.L_12:
        /*002c*/ 	.word	0x00000000
        /*0030*/ 	.short	0x0000
        /*0032*/ 	.short	0x0000
        /*0034*/ 	.byte	0x00, 0xf0, 0x61, 0x00


	//----- nvinfo : EIATTR_SPARSE_MMA_MASK
	.align		4
.L_13:
        /*0038*/ 	.byte	0x03, 0x50
        /*003a*/ 	.short	0x0000


	//----- nvinfo : EIATTR_MAXREG_COUNT
	.align		4
        /*003c*/ 	.byte	0x03, 0x1b
        /*003e*/ 	.short	0x00ff


	//----- nvinfo : EIATTR_NUM_BARRIERS
	.align		4
        /*0040*/ 	.byte	0x02, 0x4c
        /*0042*/ 	.byte	0x01
	.zero		1


	//----- nvinfo : EIATTR_MERCURY_ISA_VERSION
	.align		4
        /*0044*/ 	.byte	0x03, 0x5f
        /*0046*/ 	.short	0x0101


	//----- nvinfo : EIATTR_VRC_CTA_INIT_COUNT
	.align		4
        /*0048*/ 	.byte	0x02, 0x4a
	.zero		1
	.zero		1


	//----- nvinfo : EIATTR_EXIT_INSTR_OFFSETS
	.align		4
        /*004c*/ 	.byte	0x04, 0x1c
        /*004e*/ 	.short	(.L_15 - .L_14)


	//   ....[0]....
.L_14:
        /*0050*/ 	.word	0x00000ba0


	//   ....[1]....
        /*0054*/ 	.word	0x00000c00


	//----- nvinfo : EIATTR_CBANK_PARAM_SIZE
	.align		4
.L_15:
        /*0058*/ 	.byte	0x03, 0x19
        /*005a*/ 	.short	0x0048


	//----- nvinfo : EIATTR_PARAM_CBANK
	.align		4
        /*005c*/ 	.byte	0x04, 0x0a
        /*005e*/ 	.short	(.L_17 - .L_16)
	.align		4
.L_16:
        /*0060*/ 	.word	index@(.nv.constant0._Z12MatMulKernel6MatrixS_S_)
        /*0064*/ 	.short	0x0380
        /*0066*/ 	.short	0x0048


	//----- nvinfo : EIATTR_SW_WAR
	.align		4
.L_17:
        /*0068*/ 	.byte	0x04, 0x36
        /*006a*/ 	.short	(.L_19 - .L_18)
.L_18:
        /*006c*/ 	.word	0x00000008
.L_19:


//--------------------- .nv.callgraph             --------------------------
	.section	.nv.callgraph,"",@"SHT_CUDA_CALLGRAPH"
	.align	4
	.sectionentsize	8
	.align		4
        /*0000*/ 	.word	0x00000000
	.align		4
        /*0004*/ 	.word	0xffffffff
	.align		4
        /*0008*/ 	.word	0x00000000
	.align		4
        /*000c*/ 	.word	0xfffffffe
	.align		4
        /*0010*/ 	.word	0x00000000
	.align		4
        /*0014*/ 	.word	0xfffffffd
	.align		4
        /*0018*/ 	.word	0x00000000
	.align		4
        /*001c*/ 	.word	0xfffffffc


//--------------------- .text._Z12MatMulKernel6MatrixS_S_ --------------------------
	.section	.text._Z12MatMulKernel6MatrixS_S_,"ax",@progbits
	.align	128
        .global         _Z12MatMulKernel6MatrixS_S_
        .type           _Z12MatMulKernel6MatrixS_S_,@function
        .size           _Z12MatMulKernel6MatrixS_S_,(.L_x_6 - _Z12MatMulKernel6MatrixS_S_)
        .other          _Z12MatMulKernel6MatrixS_S_,@"STO_CUDA_ENTRY STV_DEFAULT"
_Z12MatMulKernel6MatrixS_S_:
.text._Z12MatMulKernel6MatrixS_S_:
[----:B------:R-:W-:Y:S08]  /*0000*/  LDC R1, c[0x0][0x37c] ;  /* 0x0000df00ff017b82 */ /* 0x000ff00000000800 */
[----:B------:R-:W0:Y:S01]  /*0010*/  S2UR UR7, SR_CTAID.X ;  /* 0x00000000000779c3 */ /* 0x000e220000002500 */
[----:B------:R-:W1:Y:S01]  /*0020*/  LDCU UR6, c[0x0][0x380] ;  /* 0x00007000ff0677ac */ /* 0x000e620008000800 */
[----:B------:R-:W-:Y:S01]  /*0030*/  HFMA2 R22, -RZ, RZ, 0, 0 ;  /* 0x00000000ff167431 */ /* 0x000fe200000001ff */
[----:B------:R-:W2:Y:S05]  /*0040*/  LDCU.64 UR18, c[0x0][0x358] ;  /* 0x00006b00ff1277ac */ /* 0x000eaa0008000a00 */
[----:B------:R-:W3:Y:S08]  /*0050*/  LDC R0, c[0x0][0x3b0] ;  /* 0x0000ec00ff007b82 */ /* 0x000ef00000000800 */
[----:B------:R-:W4:Y:S01]  /*0060*/  S2UR UR5, SR_CTAID.Y ;  /* 0x00000000000579c3 */ /* 0x000f220000002600 */
[----:B-1----:R-:W-:-:S02]  /*0070*/  UISETP.GE.AND UP0, UPT, UR6, 0x1, UPT ;  /* 0x000000010600788c */ /* 0x002fc4000bf06270 */
[----:B0-----:R-:W-:-:S06]  /*0080*/  USHF.L.U32 UR7, UR7, 0x5, URZ ;  /* 0x0000000507077899 */ /* 0x001fcc00080006ff */
[----:B---3--:R-:W-:-:S13]  /*0090*/  ISETP.LT.AND P0, PT, R0, UR7, PT ;  /* 0x0000000700007c0c */ /* 0x008fda000bf01270 */
[----:B--2-4-:R-:W-:Y:S05]  /*00a0*/  @P0 BRA `(.L_x_0) ;  /* 0x0000000000340947 */ /* 0x014fea0003800000 */
[----:B------:R-:W0:Y:S01]  /*00b0*/  LDC R2, c[0x0][0x3b8] ;  /* 0x0000ee00ff027b82 */ /* 0x000e220000000800 */
[----:B------:R-:W-:Y:S01]  /*00c0*/  USHF.L.U32 UR10, UR5, 0x5, URZ ;  /* 0x00000005050a7899 */ /* 0x000fe200080006ff */
[----:B------:R-:W-:-:S05]  /*00d0*/  MOV R21, RZ ;  /* 0x000000ff00157202 */ /* 0x000fca0000000f00 */
[----:B0-----:R-:W-:-:S13]  /*00e0*/  ISETP.LT.AND P0, PT, R2, UR10, PT ;  /* 0x0000000a02007c0c */ /* 0x001fda000bf01270 */
[----:B------:R-:W-:Y:S05]  /*00f0*/  @P0 BRA `(.L_x_0) ;  /* 0x0000000000200947 */ /* 0x000fea0003800000 */
[----:B------:R-:W0:Y:S01]  /*0100*/  LDCU UR4, c[0x0][0x3b4] ;  /* 0x00007680ff0477ac */ /* 0x000e220008000800 */
[----:B------:R-:W-:Y:S02]  /*0110*/  IADD3 R3, PT, PT, RZ, -UR7, RZ ;  /* 0x80000007ff037c10 */ /* 0x000fe4000fffe0ff */
[----:B------:R-:W-:Y:S01]  /*0120*/  IADD3 R21, PT, PT, RZ, -UR10, RZ ;  /* 0x8000000aff157c10 */ /* 0x000fe2000fffe0ff */
[----:B------:R-:W1:Y:S01]  /*0130*/  LDCU.64 UR8, c[0x0][0x3c0] ;  /* 0x00007800ff0877ac */ /* 0x000e620008000a00 */
[----:B------:R-:W-:Y:S02]  /*0140*/  VIADDMNMX R22, R3, R0, 0x20, PT ;  /* 0x0000002003167446 */ /* 0x000fe40003800100 */
[----:B------:R-:W-:Y:S01]  /*0150*/  VIADDMNMX R21, R21, R2, 0x20, PT ;  /* 0x0000002015157446 */ /* 0x000fe20003800102 */
[----:B0-----:R-:W-:-:S04]  /*0160*/  UIMAD UR4, UR10, UR4, UR7 ;  /* 0x000000040a0472a4 */ /* 0x001fc8000f8e0207 */
[----:B-1----:R-:W-:-:S12]  /*0170*/  UIMAD.WIDE UR8, UR4, 0x4, UR8 ;  /* 0x00000004040878a5 */ /* 0x002fd8000f8e0208 */
.L_x_0:
[----:B------:R-:W-:Y:S01]  /*0180*/  MOV R23, RZ ;  /* 0x000000ff00177202 */ /* 0x000fe20000000f00 */
[----:B------:R-:W-:Y:S06]  /*0190*/  BRA.U !UP0, `(.L_x_1) ;  /* 0x0000000908707547 */ /* 0x000fec000b800000 */
[----:B------:R-:W0:Y:S01]  /*01a0*/  LDC R4, c[0x0][0x398] ;  /* 0x0000e600ff047b82 */ /* 0x000e220000000800 */
[----:B------:R-:W1:Y:S01]  /*01b0*/  S2R R0, SR_TID.Y ;  /* 0x0000000000007919 */ /* 0x000e620000002200 */
[----:B------:R-:W2:Y:S01]  /*01c0*/  LDCU UR12, c[0x0][0x384] ;  /* 0x00007080ff0c77ac */ /* 0x000ea20008000800 */
[----:B------:R-:W-:Y:S01]  /*01d0*/  IADD3 R5, PT, PT, RZ, -UR7, RZ ;  /* 0x80000007ff057c10 */ /* 0x000fe2000fffe0ff */
[----:B------:R-:W-:Y:S01]  /*01e0*/  HFMA2 R23, -RZ, RZ, 0, 0 ;  /* 0x00000000ff177431 */ /* 0x000fe200000001ff */
[----:B------:R-:W3:Y:S01]  /*01f0*/  S2R R3, SR_TID.X ;  /* 0x0000000000037919 */ /* 0x000ee20000002100 */
[----:B------:R-:W-:Y:S02]  /*0200*/  USHF.L.U32 UR13, UR5, 0x5, URZ ;  /* 0x00000005050d7899 */ /* 0x000fe400080006ff */
[----:B------:R-:W4:Y:S01]  /*0210*/  S2UR UR11, SR_CgaCtaId ;  /* 0x00000000000b79c3 */ /* 0x000f220000008800 */
[----:B------:R-:W-:Y:S01]  /*0220*/  UMOV UR5, 0x400 ;  /* 0x0000040000057882 */ /* 0x000fe20000000000 */
[----:B------:R-:W-:-:S02]  /*0230*/  UIADD3 UR4, UPT, UPT, UR6, 0x1f, URZ ;  /* 0x0000001f06047890 */ /* 0x000fc4000fffe0ff */
[----:B------:R-:W-:Y:S02]  /*0240*/  UIADD3 UR10, UPT, UPT, UR5, 0x1000, URZ ;  /* 0x00001000050a7890 */ /* 0x000fe4000fffe0ff */
[----:B------:R-:W-:Y:S02]  /*0250*/  USHF.R.U32.HI UR4, URZ, 0x5, UR4 ;  /* 0x00000005ff047899 */ /* 0x000fe40008011604 */
[----:B------:R-:W5:Y:S01]  /*0260*/  LDC R19, c[0x0][0x388] ;  /* 0x0000e200ff137b82 */ /* 0x000f620000000800 */
[----:B------:R-:W0:Y:S01]  /*0270*/  LDCU UR15, c[0x0][0x3a0] ;  /* 0x00007400ff0f77ac */ /* 0x000e220008000800 */
[----:B------:R-:W0:Y:S06]  /*0280*/  LDCU UR24, c[0x0][0x380] ;  /* 0x00007000ff1877ac */ /* 0x000e2c0008000800 */
[----:B------:R-:W5:Y:S01]  /*0290*/  LDC R6, c[0x0][0x380] ;  /* 0x0000e000ff067b82 */ /* 0x000f620000000800 */
[----:B0-----:R-:W-:Y:S01]  /*02a0*/  VIADDMNMX R5, R5, R4, 0x20, PT ;  /* 0x0000002005057446 */ /* 0x001fe20003800104 */
[----:B------:R-:W0:Y:S01]  /*02b0*/  LDCU UR25, c[0x0][0x398] ;  /* 0x00007300ff1977ac */ /* 0x000e220008000800 */
[----:B------:R-:W-:-:S02]  /*02c0*/  IADD3 R4, PT, PT, RZ, -UR13, RZ ;  /* 0x8000000dff047c10 */ /* 0x000fc4000fffe0ff */
[----:B------:R-:W-:Y:S01]  /*02d0*/  R2UR UR14, R5 ;  /* 0x00000000050e72ca */ /* 0x000fe200000e0000 */
[----:B------:R-:W0:Y:S02]  /*02e0*/  LDCU UR20, c[0x0][0x3a0] ;  /* 0x00007400ff1477ac */ /* 0x000e240008000800 */
[----:B------:R-:W0:Y:S01]  /*02f0*/  LDC R2, c[0x0][0x388] ;  /* 0x0000e200ff027b82 */ /* 0x000e220000000800 */
[----:B----4-:R-:W-:Y:S02]  /*0300*/  ULEA UR6, UR11, UR5, 0x18 ;  /* 0x000000050b067291 */ /* 0x010fe4000f8ec0ff */
[----:B------:R-:W-:Y:S02]  /*0310*/  ULEA UR10, UR11, UR10, 0x18 ;  /* 0x0000000a0b0a7291 */ /* 0x000fe4000f8ec0ff */
[----:B--2---:R-:W-:Y:S02]  /*0320*/  UIMAD UR5, UR13, UR12, URZ ;  /* 0x0000000c0d0572a4 */ /* 0x004fe4000f8e02ff */
[----:B-1----:R-:W-:Y:S01]  /*0330*/  LEA R20, R0, UR6, 0x7 ;  /* 0x0000000600147c11 */ /* 0x002fe2000f8e38ff */
[----:B------:R-:W-:Y:S01]  /*0340*/  UIADD3 UR11, UPT, UPT, -UR4, URZ, URZ ;  /* 0x000000ff040b7290 */ /* 0x000fe2000fffe1ff */
[----:B---3--:R-:W-:Y:S01]  /*0350*/  LEA R17, R3, UR10, 0x2 ;  /* 0x0000000a03117c11 */ /* 0x008fe2000f8e10ff */
[----:B------:R-:W1:Y:S01]  /*0360*/  LDCU UR21, c[0x0][0x39c] ;  /* 0x00007380ff1577ac */ /* 0x000e620008000800 */
[----:B-----5:R-:W-:-:S02]  /*0370*/  VIADDMNMX R19, R4, R19, 0x20, PT ;  /* 0x0000002004137446 */ /* 0x020fc40003800113 */
[----:B------:R-:W-:Y:S01]  /*0380*/  MOV R7, UR5 ;  /* 0x0000000500077c02 */ /* 0x000fe20008000f00 */
[----:B------:R-:W-:Y:S01]  /*0390*/  UMOV UR4, URZ ;  /* 0x000000ff00047c82 */ /* 0x000fe20008000000 */
[----:B------:R-:W-:Y:S01]  /*03a0*/  LEA R18, R3, R20, 0x2 ;  /* 0x0000001403127211 */ /* 0x000fe200078e10ff */
[----:B------:R-:W-:Y:S01]  /*03b0*/  UMOV UR10, UR7 ;  /* 0x00000007000a7c82 */ /* 0x000fe20008000000 */
[----:B------:R-:W-:-:S07]  /*03c0*/  LEA R16, R0, R17, 0x7 ;  /* 0x0000001100107211 */ /* 0x000fce00078e38ff */
.L_x_4:
[----:B------:R-:W-:Y:S01]  /*03d0*/  UISETP.GT.AND UP0, UPT, UR4, UR24, UPT ;  /* 0x000000180400728c */ /* 0x000fe2000bf04270 */
[----:B------:R-:W-:Y:S01]  /*03e0*/  MOV R10, RZ ;  /* 0x000000ff000a7202 */ /* 0x000fe20000000f00 */
[----:B0-----:R-:W-:-:S07]  /*03f0*/  UISETP.GT.AND UP1, UPT, UR7, UR25, UPT ;  /* 0x000000190700728c */ /* 0x001fce000bf24270 */
[----:B------:R-:W-:Y:S05]  /*0400*/  BRA.U UP0, `(.L_x_2) ;  /* 0x00000001001c7547 */ /* 0x000fea000b800000 */
[----:B------:R-:W-:Y:S01]  /*0410*/  ISETP.LT.AND P0, PT, R2, UR13, PT ;  /* 0x0000000d02007c0c */ /* 0x000fe2000bf01270 */
[----:B------:R-:W-:Y:S01]  /*0420*/  HFMA2 R5, -RZ, RZ, 0, 0 ;  /* 0x00000000ff057431 */ /* 0x000fe200000001ff */
[----:B------:R-:W-:-:S11]  /*0430*/  MOV R10, R4 ;  /* 0x00000004000a7202 */ /* 0x000fd60000000f00 */
[----:B------:R-:W0:Y:S01]  /*0440*/  @!P0 LDC.64 R8, c[0x0][0x390] ;  /* 0x0000e400ff088b82 */ /* 0x000e220000000a00 */
[----:B------:R-:W-:Y:S02]  /*0450*/  @!P0 VIMNMX R10, PT, PT, R6, 0x20, PT ;  /* 0x00000020060a8848 */ /* 0x000fe40003fe0100 */
[----:B------:R-:W-:Y:S01]  /*0460*/  @!P0 MOV R5, R19 ;  /* 0x0000001300058202 */ /* 0x000fe20000000f00 */
[----:B0-----:R-:W-:-:S07]  /*0470*/  @!P0 IMAD.WIDE R24, R7, 0x4, R8 ;  /* 0x0000000407188825 */ /* 0x001fce00078e0208 */
.L_x_2:
[----:B------:R-:W-:Y:S01]  /*0480*/  MOV R4, R10 ;  /* 0x0000000a00047202 */ /* 0x000fe20000000f00 */
[----:B------:R-:W-:Y:S01]  /*0490*/  UMOV UR5, URZ ;  /* 0x000000ff00057c82 */ /* 0x000fe20008000000 */
[----:B------:R-:W-:Y:S05]  /*04a0*/  BRA.U UP1, `(.L_x_3) ;  /* 0x0000000101207547 */ /* 0x000fea000b800000 */
[----:B------:R-:W-:Y:S02]  /*04b0*/  UISETP.GT.AND UP0, UPT, UR4, UR20, UPT ;  /* 0x000000140400728c */ /* 0x000fe4000bf04270 */
[----:B------:R-:W-:Y:S01]  /*04c0*/  UISETP.LT.AND UP1, UPT, UR15, 0x20, UPT ;  /* 0x000000200f00788c */ /* 0x000fe2000bf21270 */
[----:B------:R-:W-:Y:S01]  /*04d0*/  UMOV UR6, URZ ;  /* 0x000000ff00067c82 */ /* 0x000fe20008000000 */
[----:B------:R-:W-:-:S07]  /*04e0*/  UMOV UR5, UR12 ;  /* 0x0000000c00057c82 */ /* 0x000fce0008000000 */
[----:B------:R-:W0:Y:S01]  /*04f0*/  @!UP0 LDCU.64 UR22, c[0x0][0x3a8] ;  /* 0x00007500ff1687ac */ /* 0x000e220008000a00 */
[----:B------:R-:W-:Y:S01]  /*0500*/  @!UP0 USEL UR6, UR15, 0x20, UP1 ;  /* 0x000000200f068887 */ /* 0x000fe20008800000 */
[----:B------:R-:W-:Y:S01]  /*0510*/  @!UP0 UMOV UR5, UR14 ;  /* 0x0000000e00058c82 */ /* 0x000fe20008000000 */
[----:B0-----:R-:W-:-:S12]  /*0520*/  @!UP0 UIMAD.WIDE UR16, UR10, 0x4, UR22 ;  /* 0x000000040a1088a5 */ /* 0x001fd8000f8e0216 */
.L_x_3:
[C---:B------:R-:W-:Y:S01]  /*0530*/  ISETP.GE.AND P0, PT, R3.reuse, R10, PT ;  /* 0x0000000a0300720c */ /* 0x040fe20003f06270 */
[----:B------:R-:W-:Y:S01]  /*0540*/  HFMA2 R9, -RZ, RZ, 0, 2.384185791015625e-07 ;  /* 0x00000004ff097431 */ /* 0x000fe200000001ff */
[----:B------:R-:W-:Y:S01]  /*0550*/  ISETP.GE.AND P1, PT, R3, UR5, PT ;  /* 0x0000000503007c0c */ /* 0x000fe2000bf26270 */
[----:B------:R-:W-:Y:S01]  /*0560*/  HFMA2 R29, -RZ, RZ, 0, 0 ;  /* 0x00000000ff1d7431 */ /* 0x000fe200000001ff */
[C---:B------:R-:W-:Y:S02]  /*0570*/  ISETP.GE.OR P0, PT, R0.reuse, R5, P0 ;  /* 0x000000050000720c */ /* 0x040fe40000706670 */
[----:B------:R-:W-:Y:S02]  /*0580*/  ISETP.GE.OR P1, PT, R0, UR6, P1 ;  /* 0x0000000600007c0c */ /* 0x000fe40008f26670 */
[----:B------:R-:W-:-:S09]  /*0590*/  MOV R27, RZ ;  /* 0x000000ff001b7202 */ /* 0x000fd20000000f00 */
[----:B------:R-:W0:Y:S02]  /*05a0*/  @!P0 LDC R11, c[0x0][0x384] ;  /* 0x0000e100ff0b8b82 */ /* 0x000e240000000800 */
[----:B-1----:R-:W-:-:S04]  /*05b0*/  @!P1 IMAD R8, R0, UR21, R3 ;  /* 0x0000001500089c24 */ /* 0x002fc8000f8e0203 */
[----:B------:R-:W-:-:S05]  /*05c0*/  @!P1 IMAD.WIDE R8, R8, R9, UR16 ;  /* 0x0000001008089e25 */ /* 0x000fca000f8e0209 */
[----:B------:R-:W2:Y:S01]  /*05d0*/  @!P1 LDG.E R29, desc[UR18][R8.64] ;  /* 0x00000012081d9981 */ /* 0x000ea2000c1e1900 */
[----:B0-----:R-:W-:-:S04]  /*05e0*/  @!P0 IMAD R11, R0, R11, R3 ;  /* 0x0000000b000b8224 */ /* 0x001fc800078e0203 */
[----:B------:R-:W-:-:S05]  /*05f0*/  @!P0 IMAD.WIDE R10, R11, 0x4, R24 ;  /* 0x000000040b0a8825 */ /* 0x000fca00078e0218 */
[----:B------:R-:W3:Y:S04]  /*0600*/  @!P0 LDG.E R27, desc[UR18][R10.64] ;  /* 0x000000120a1b8981 */ /* 0x000ee8000c1e1900 */
[----:B---3--:R-:W-:Y:S04]  /*0610*/  STS [R18], R27 ;  /* 0x0000001b12007388 */ /* 0x008fe80000000800 */
[----:B--2---:R-:W-:Y:S01]  /*0620*/  STS [R16], R29 ;  /* 0x0000001d10007388 */ /* 0x004fe20000000800 */
[----:B------:R-:W-:Y:S06]  /*0630*/  BAR.SYNC.DEFER_BLOCKING 0x0 ;  /* 0x0000000000007b1d */ /* 0x000fec0000010000 */
[----:B------:R-:W-:Y:S04]  /*0640*/  LDS R26, [R17] ;  /* 0x00000000111a7984 */ /* 0x000fe80000000800 */
[----:B------:R-:W0:Y:S04]  /*0650*/  LDS.128 R12, [R20] ;  /* 0x00000000140c7984 */ /* 0x000e280000000c00 */
[----:B------:R-:W1:Y:S04]  /*0660*/  LDS R28, [R17+0x80] ;  /* 0x00008000111c7984 */ /* 0x000e680000000800 */
[----:B------:R-:W2:Y:S04]  /*0670*/  LDS R8, [R17+0x100] ;  /* 0x0001000011087984 */ /* 0x000ea80000000800 */
[----:B------:R-:W-:Y:S04]  /*0680*/  LDS R27, [R17+0x280] ;  /* 0x00028000111b7984 */ /* 0x000fe80000000800 */
[----:B------:R-:W-:Y:S01]  /*0690*/  LDS R29, [R17+0x480] ;  /* 0x00048000111d7984 */ /* 0x000fe20000000800 */
[----:B0-----:R-:W-:-:S04]  /*06a0*/  FFMA R12, R12, R26, R23 ;  /* 0x0000001a0c0c7223 */ /* 0x001fc80000000017 */
[----:B-1----:R-:W-:Y:S02]  /*06b0*/  FFMA R23, R28, R13, R12 ;  /* 0x0000000d1c177223 */ /* 0x002fe4000000000c */
[----:B------:R-:W0:Y:S02]  /*06c0*/  LDS R12, [R17+0x180] ;  /* 0x00018000110c7984 */ /* 0x000e240000000800 */
[----:B--2---:R-:W-:Y:S02]  /*06d0*/  FFMA R14, R8, R14, R23 ;  /* 0x0000000e080e7223 */ /* 0x004fe40000000017 */
[----:B------:R-:W-:Y:S04]  /*06e0*/  LDS R13, [R17+0x200] ;  /* 0x00020000110d7984 */ /* 0x000fe80000000800 */
[----:B------:R-:W1:Y:S04]  /*06f0*/  LDS.128 R8, [R20+0x10] ;  /* 0x0000100014087984 */ /* 0x000e680000000c00 */
[----:B------:R-:W2:Y:S01]  /*0700*/  LDS R23, [R17+0x300] ;  /* 0x0003000011177984 */ /* 0x000ea20000000800 */
[----:B0-----:R-:W-:-:S04]  /*0710*/  FFMA R15, R12, R15, R14 ;  /* 0x0000000f0c0f7223 */ /* 0x001fc8000000000e */
[----:B-1----:R-:W-:Y:S02]  /*0720*/  FFMA R8, R8, R13, R15 ;  /* 0x0000000d08087223 */ /* 0x002fe4000000000f */
[----:B------:R-:W-:Y:S02]  /*0730*/  LDS.128 R12, [R20+0x20] ;  /* 0x00002000140c7984 */ /* 0x000fe40000000c00 */
[----:B------:R-:W-:Y:S02]  /*0740*/  FFMA R8, R27, R9, R8 ;  /* 0x000000091b087223 */ /* 0x000fe40000000008 */
[----:B------:R-:W0:Y:S04]  /*0750*/  LDS R27, [R17+0x380] ;  /* 0x00038000111b7984 */ /* 0x000e280000000800 */
[----:B------:R-:W1:Y:S01]  /*0760*/  LDS R9, [R17+0x400] ;  /* 0x0004000011097984 */ /* 0x000e620000000800 */
[----:B--2---:R-:W-:-:S03]  /*0770*/  FFMA R8, R23, R10, R8 ;  /* 0x0000000a17087223 */ /* 0x004fc60000000008 */
[----:B------:R-:W2:Y:S01]  /*0780*/  LDS R23, [R17+0x500] ;  /* 0x0005000011177984 */ /* 0x000ea20000000800 */
[----:B0-----:R-:W-:-:S04]  /*0790*/  FFMA R11, R27, R11, R8 ;  /* 0x0000000b1b0b7223 */ /* 0x001fc80000000008 */
[----:B-1----:R-:W-:Y:S02]  /*07a0*/  FFMA R8, R12, R9, R11 ;  /* 0x000000090c087223 */ /* 0x002fe4000000000b */
[----:B------:R-:W0:Y:S02]  /*07b0*/  LDS R12, [R17+0x580] ;  /* 0x00058000110c7984 */ /* 0x000e240000000800 */
[----:B------:R-:W-:Y:S02]  /*07c0*/  FFMA R26, R29, R13, R8 ;  /* 0x0000000d1d1a7223 */ /* 0x000fe40000000008 */
[----:B------:R-:W-:Y:S04]  /*07d0*/  LDS R13, [R17+0x600] ;  /* 0x00060000110d7984 */ /* 0x000fe80000000800 */
[----:B------:R-:W1:Y:S04]  /*07e0*/  LDS.128 R8, [R20+0x30] ;  /* 0x0000300014087984 */ /* 0x000e680000000c00 */
[----:B------:R-:W3:Y:S01]  /*07f0*/  LDS R29, [R17+0x680] ;  /* 0x00068000111d7984 */ /* 0x000ee20000000800 */
[----:B--2---:R-:W-:-:S03]  /*0800*/  FFMA R27, R23, R14, R26 ;  /* 0x0000000e171b7223 */ /* 0x004fc6000000001a */
[----:B------:R-:W2:Y:S04]  /*0810*/  LDS R23, [R17+0x700] ;  /* 0x0007000011177984 */ /* 0x000ea80000000800 */
[----:B------:R-:W-:Y:S01]  /*0820*/  LDS R26, [R17+0x980] ;  /* 0x00098000111a7984 */ /* 0x000fe20000000800 */
[----:B0-----:R-:W-:-:S04]  /*0830*/  FFMA R15, R12, R15, R27 ;  /* 0x0000000f0c0f7223 */ /* 0x001fc8000000001b */
[----:B-1----:R-:W-:Y:S02]  /*0840*/  FFMA R12, R8, R13, R15 ;  /* 0x0000000d080c7223 */ /* 0x002fe4000000000f */
[----:B------:R-:W0:Y:S02]  /*0850*/  LDS R8, [R17+0x780] ;  /* 0x0007800011087984 */ /* 0x000e240000000800 */
[----:B---3--:R-:W-:Y:S02]  /*0860*/  FFMA R12, R29, R9, R12 ;  /* 0x000000091d0c7223 */ /* 0x008fe4000000000c */
[----:B------:R-:W-:Y:S02]  /*0870*/  LDS R9, [R17+0x800] ;  /* 0x0008000011097984 */ /* 0x000fe40000000800 */
[----:B--2---:R-:W-:Y:S02]  /*0880*/  FFMA R27, R23, R10, R12 ;  /* 0x0000000a171b7223 */ /* 0x004fe4000000000c */
[----:B------:R-:W1:Y:S04]  /*0890*/  LDS.128 R12, [R20+0x40] ;  /* 0x00004000140c7984 */ /* 0x000e680000000c00 */
[----:B------:R-:W2:Y:S04]  /*08a0*/  LDS R29, [R17+0x880] ;  /* 0x00088000111d7984 */ /* 0x000ea80000000800 */
[----:B------:R-:W3:Y:S01]  /*08b0*/  LDS R23, [R17+0x900] ;  /* 0x0009000011177984 */ /* 0x000ee20000000800 */
[----:B0-----:R-:W-:-:S04]  /*08c0*/  FFMA R11, R8, R11, R27 ;  /* 0x0000000b080b7223 */ /* 0x001fc8000000001b */
[----:B-1----:R-:W-:Y:S02]  /*08d0*/  FFMA R12, R12, R9, R11 ;  /* 0x000000090c0c7223 */ /* 0x002fe4000000000b */
[----:B------:R-:W-:Y:S02]  /*08e0*/  LDS.128 R8, [R20+0x50] ;  /* 0x0000500014087984 */ /* 0x000fe40000000c00 */
[----:B--2---:R-:W-:Y:S02]  /*08f0*/  FFMA R12, R29, R13, R12 ;  /* 0x0000000d1d0c7223 */ /* 0x004fe4000000000c */
[----:B------:R-:W0:Y:S04]  /*0900*/  LDS R13, [R17+0xa00] ;  /* 0x000a0000110d7984 */ /* 0x000e280000000800 */
[----:B------:R-:W1:Y:S01]  /*0910*/  LDS R29, [R17+0xa80] ;  /* 0x000a8000111d7984 */ /* 0x000e620000000800 */
[----:B---3--:R-:W-:-:S03]  /*0920*/  FFMA R27, R23, R14, R12 ;  /* 0x0000000e171b7223 */ /* 0x008fc6000000000c */
[----:B------:R-:W2:Y:S01]  /*0930*/  LDS R23, [R17+0xb00] ;  /* 0x000b000011177984 */ /* 0x000ea20000000800 */
[----:B------:R-:W-:-:S03]  /*0940*/  FFMA R15, R26, R15, R27 ;  /* 0x0000000f1a0f7223 */ /* 0x000fc6000000001b */
[----:B------:R-:W3:Y:S01]  /*0950*/  LDS R26, [R17+0xb80] ;  /* 0x000b8000111a7984 */ /* 0x000ee20000000800 */
[----:B0-----:R-:W-:-:S03]  /*0960*/  FFMA R8, R8, R13, R15 ;  /* 0x0000000d08087223 */ /* 0x001fc6000000000f */
[----:B------:R-:W-:Y:S01]  /*0970*/  LDS.128 R12, [R20+0x60] ;  /* 0x00006000140c7984 */ /* 0x000fe20000000c00 */
[----:B-1----:R-:W-:-:S03]  /*0980*/  FFMA R8, R29, R9, R8 ;  /* 0x000000091d087223 */ /* 0x002fc60000000008 */
[----:B------:R-:W0:Y:S04]  /*0990*/  LDS R9, [R17+0xc00] ;  /* 0x000c000011097984 */ /* 0x000e280000000800 */
[----:B------:R-:W1:Y:S01]  /*09a0*/  LDS R29, [R17+0xc80] ;  /* 0x000c8000111d7984 */ /* 0x000e620000000800 */
[----:B--2---:R-:W-:-:S03]  /*09b0*/  FFMA R27, R23, R10, R8 ;  /* 0x0000000a171b7223 */ /* 0x004fc60000000008 */
[----:B------:R-:W2:Y:S01]  /*09c0*/  LDS R23, [R17+0xd00] ;  /* 0x000d000011177984 */ /* 0x000ea20000000800 */
[----:B---3--:R-:W-:-:S03]  /*09d0*/  FFMA R11, R26, R11, R27 ;  /* 0x0000000b1a0b7223 */ /* 0x008fc6000000001b */
[----:B------:R-:W3:Y:S04]  /*09e0*/  LDS R26, [R17+0xd80] ;  /* 0x000d8000111a7984 */ /* 0x000ee80000000800 */
[----:B------:R-:W-:Y:S01]  /*09f0*/  LDS R27, [R17+0xe80] ;  /* 0x000e8000111b7984 */ /* 0x000fe20000000800 */
[----:B0-----:R-:W-:-:S03]  /*0a00*/  FFMA R12, R12, R9, R11 ;  /* 0x000000090c0c7223 */ /* 0x001fc6000000000b */
[----:B------:R-:W-:Y:S01]  /*0a10*/  LDS.128 R8, [R20+0x70] ;  /* 0x0000700014087984 */ /* 0x000fe20000000c00 */
[----:B-1----:R-:W-:-:S03]  /*0a20*/  FFMA R12, R29, R13, R12 ;  /* 0x0000000d1d0c7223 */ /* 0x002fc6000000000c */
[----:B------:R-:W0:Y:S01]  /*0a30*/  LDS R13, [R17+0xe00] ;  /* 0x000e0000110d7984 */ /* 0x000e220000000800 */
[----:B--2---:R-:W-:-:S03]  /*0a40*/  FFMA R23, R23, R14, R12 ;  /* 0x0000000e17177223 */ /* 0x004fc6000000000c */
[----:B------:R-:W1:Y:S01]  /*0a50*/  LDS R12, [R17+0xf00] ;  /* 0x000f0000110c7984 */ /* 0x000e620000000800 */
[----:B---3--:R-:W-:-:S03]  /*0a60*/  FFMA R15, R26, R15, R23 ;  /* 0x0000000f1a0f7223 */ /* 0x008fc60000000017 */
[----:B------:R-:W2:Y:S01]  /*0a70*/  LDS R23, [R17+0xf80] ;  /* 0x000f800011177984 */ /* 0x000ea20000000800 */
[----:B------:R-:W-:-:S04]  /*0a80*/  UIADD3 UR11, UPT, UPT, UR11, 0x1, URZ ;  /* 0x000000010b0b7890 */ /* 0x000fc8000fffe0ff */
[----:B------:R-:W-:Y:S01]  /*0a90*/  UISETP.NE.AND UP0, UPT, UR11, URZ, UPT ;  /* 0x000000ff0b00728c */ /* 0x000fe2000bf05270 */
[----:B------:R-:W-:Y:S02]  /*0aa0*/  IADD3 R7, PT, PT, R7, 0x20, RZ ;  /* 0x0000002007077810 */ /* 0x000fe40007ffe0ff */
[----:B------:R-:W-:Y:S01]  /*0ab0*/  IADD3 R6, PT, PT, R6, -0x20, RZ ;  /* 0xffffffe006067810 */ /* 0x000fe20007ffe0ff */
[----:B------:R-:W-:Y:S02]  /*0ac0*/  ULEA UR10, UR21, UR10, 0x5 ;  /* 0x0000000a150a7291 */ /* 0x000fe4000f8e28ff */
[----:B------:R-:W-:Y:S02]  /*0ad0*/  UIADD3 UR15, UPT, UPT, UR15, -0x20, URZ ;  /* 0xffffffe00f0f7890 */ /* 0x000fe4000fffe0ff */
[----:B------:R-:W-:Y:S01]  /*0ae0*/  UIADD3 UR4, UPT, UPT, UR4, 0x20, URZ ;  /* 0x0000002004047890 */ /* 0x000fe2000fffe0ff */
[----:B------:R-:W-:Y:S01]  /*0af0*/  UMOV UR12, UR5 ;  /* 0x00000005000c7c82 */ /* 0x000fe20008000000 */
[----:B0-----:R-:W-:-:S04]  /*0b00*/  FFMA R8, R8, R13, R15 ;  /* 0x0000000d08087223 */ /* 0x001fc8000000000f */
[----:B------:R-:W-:-:S04]  /*0b10*/  FFMA R9, R27, R9, R8 ;  /* 0x000000091b097223 */ /* 0x000fc80000000008 */
[----:B-1----:R-:W-:-:S04]  /*0b20*/  FFMA R10, R12, R10, R9 ;  /* 0x0000000a0c0a7223 */ /* 0x002fc80000000009 */
[----:B--2---:R-:W-:Y:S01]  /*0b30*/  FFMA R23, R23, R11, R10 ;  /* 0x0000000b17177223 */ /* 0x004fe2000000000a */
[----:B------:R-:W-:Y:S06]  /*0b40*/  BAR.SYNC.DEFER_BLOCKING 0x0 ;  /* 0x0000000000007b1d */ /* 0x000fec0000010000 */
[----:B------:R-:W-:Y:S05]  /*0b50*/  BRA.U UP0, `(.L_x_4) ;  /* 0xfffffff9001c7547 */ /* 0x000fea000b83ffff */
.L_x_1:
[----:B------:R-:W0:Y:S01]  /*0b60*/  S2R R3, SR_TID.X ;  /* 0x0000000000037919 */ /* 0x000e220000002100 */
[----:B------:R-:W1:Y:S01]  /*0b70*/  S2R R2, SR_TID.Y ;  /* 0x0000000000027919 */ /* 0x000e620000002200 */
[----:B0-----:R-:W-:-:S04]  /*0b80*/  ISETP.GE.AND P0, PT, R3, R22, PT ;  /* 0x000000160300720c */ /* 0x001fc80003f06270 */
[----:B-1----:R-:W-:-:S13]  /*0b90*/  ISETP.GE.OR P0, PT, R2, R21, P0 ;  /* 0x000000150200720c */ /* 0x002fda0000706670 */
[----:B------:R-:W-:Y:S05]  /*0ba0*/  @P0 EXIT ;  /* 0x000000000000094d */ /* 0x000fea0003800000 */
[----:B------:R-:W0:Y:S01]  /*0bb0*/  LDCU UR4, c[0x0][0x3b4] ;  /* 0x00007680ff0477ac */ /* 0x000e220008000800 */
[----:B------:R-:W-:Y:S02]  /*0bc0*/  HFMA2 R5, -RZ, RZ, 0, 2.384185791015625e-07 ;  /* 0x00000004ff057431 */ /* 0x000fe400000001ff */
[----:B0-----:R-:W-:-:S04]  /*0bd0*/  IMAD R2, R2, UR4, R3 ;  /* 0x0000000402027c24 */ /* 0x001fc8000f8e0203 */
[----:B------:R-:W-:-:S05]  /*0be0*/  IMAD.WIDE R2, R2, R5, UR8 ;  /* 0x0000000802027e25 */ /* 0x000fca000f8e0205 */
[----:B------:R-:W-:Y:S01]  /*0bf0*/  STG.E desc[UR18][R2.64], R23 ;  /* 0x0000001702007986 */ /* 0x000fe2000c101912 */
[----:B------:R-:W-:Y:S05]  /*0c00*/  EXIT ;  /* 0x000000000000794d */ /* 0x000fea0003800000 */
.L_x_5:
[----:B------:R-:W-:-:S00]  /*0c10*/  BRA `(.L_x_5) ;  /* 0xfffffffc00fc7947 */ /* 0x000fc0000383ffff */
[----:B------:R-:W-:-:S00]  /*0c20*/  NOP ;  /* 0x0000000000007918 */ /* 0x000fc00000000000 */
        /* <DEDUP_REMOVED lines=13> */
.L_x_6:


//--------------------- .nv.shared._Z12MatMulKernel6MatrixS_S_ --------------------------
	.section	.nv.shared._Z12MatMulKernel6MatrixS_S_,"aw",@nobits
	.sectionflags	@""
	.align	4
.nv.shared._Z12MatMulKernel6MatrixS_S_:
	.zero		9216


//--------------------- .nv.shared.reserved.0     --------------------------
	.section	.nv.shared.reserved.0,"aw",@nobits
	.weak		__nv_reservedSMEM_offset_0_alias
	.size		__nv_reservedSMEM_offset_0_alias, 0, 64
	.other		__nv_reservedSMEM_offset_0_alias,@"STO_CUDA_RESERVED_SHARED STV_DEFAULT"
__nv_reservedSMEM_offset_0_alias:
	.zero		0
	.zero		64


//--------------------- .nv.constant0._Z12MatMulKernel6MatrixS_S_ --------------------------
	.section	.nv.constant0._Z12MatMulKernel6MatrixS_S_,"a",@progbits
	.sectionflags	@""
	.align	4
.nv.constant0._Z12MatMulKernel6MatrixS_S_:
	.zero		968


//--------------------- SYMBOLS --------------------------

	.type		.nv.reservedSmem.offset0,@object
	.size		.nv.reservedSmem.offset0,0x4
	.type		.nv.reservedSmem.cap,@object
	.size		.nv.reservedSmem.cap,0x4
